//
// Generated by NVIDIA NVVM Compiler
//
// Compiler Build ID: CL-36424714
// Cuda compilation tools, release 13.0, V13.0.88
// Based on NVVM 20.0.0
//

.version 9.0
.target sm_100
.address_size 64

	// .globl	_Z10device_addPiS_S_i

.visible .entry _Z10device_addPiS_S_i(
	.param .u64 .ptr .align 1 _Z10device_addPiS_S_i_param_0,
	.param .u64 .ptr .align 1 _Z10device_addPiS_S_i_param_1,
	.param .u64 .ptr .align 1 _Z10device_addPiS_S_i_param_2,
	.param .u32 _Z10device_addPiS_S_i_param_3
)
{
	.reg .pred 	%p<2>;
	.reg .b32 	%r<9>;
	.reg .b64 	%rd<11>;

	ld.param.u64 	%rd1, [_Z10device_addPiS_S_i_param_0];
	ld.param.u64 	%rd2, [_Z10device_addPiS_S_i_param_1];
	ld.param.u64 	%rd3, [_Z10device_addPiS_S_i_param_2];
	ld.param.u32 	%r2, [_Z10device_addPiS_S_i_param_3];
	mov.u32 	%r3, %tid.x;
	mov.u32 	%r4, %ctaid.x;
	mov.u32 	%r5, %ntid.x;
	mad.lo.s32 	%r1, %r4, %r5, %r3;
	setp.ge.s32 	%p1, %r1, %r2;
	@%p1 bra 	$L__BB0_2;
	cvta.to.global.u64 	%rd4, %rd1;
	cvta.to.global.u64 	%rd5, %rd2;
	cvta.to.global.u64 	%rd6, %rd3;
	mul.wide.s32 	%rd7, %r1, 4;
	add.s64 	%rd8, %rd4, %rd7;
	ld.global.u32 	%r6, [%rd8];
	add.s64 	%rd9, %rd5, %rd7;
	ld.global.u32 	%r7, [%rd9];
	add.s32 	%r8, %r7, %r6;
	add.s64 	%rd10, %rd6, %rd7;
	st.global.u32 	[%rd10], %r8;
$L__BB0_2:
	ret;

}


// ===== COMPILED SASS (sm_100) =====

	.target	sm_100

	.elftype	@"ET_EXEC"


//--------------------- .note.nv.tkinfo           --------------------------
	.section	.note.nv.tkinfo,"",@"SHT_NOTE"
	.sectionflags	@"SHF_NOTE_NV_TKINFO"
	.tkinfo
        /*0018*/ 	.word	0x00000002
        /*0030*/ 	.string	""
        /*0030*/ 	.string	"ptxas"
        /*0030*/ 	.string	"Cuda compilation tools, release 13.0, V13.0.88"
        /*0030*/ 	.string	"Build cuda_13.0.r13.0/compiler.36424714_0"
        /*0030*/ 	.string	"-arch sm_100 -m 64 "



//--------------------- .note.nv.cuinfo           --------------------------
	.section	.note.nv.cuinfo,"",@"SHT_NOTE"
	.sectionflags	@"SHF_NOTE_NV_CUINFO"
        /*0018*/ 	.short	0x0002
        /*001a*/ 	.short	0x0064
        /*001c*/ 	.short	0x0082
	.zero		2


//--------------------- .nv.info                  --------------------------
	.section	.nv.info,"",@"SHT_CUDA_INFO"
	.align	4


	//----- nvinfo : EIATTR_REGCOUNT
	.align		4
        /*0000*/ 	.byte	0x04, 0x2f
        /*0002*/ 	.short	(.L_1 - .L_0)
	.align		4
.L_0:
        /*0004*/ 	.word	index@(_Z10device_addPiS_S_i)
        /*0008*/ 	.word	0x0000000c


	//----- nvinfo : EIATTR_FRAME_SIZE
	.align		4
.L_1:
        /*000c*/ 	.byte	0x04, 0x11
        /*000e*/ 	.short	(.L_3 - .L_2)
	.align		4
.L_2:
        /*0010*/ 	.word	index@(_Z10device_addPiS_S_i)
        /*0014*/ 	.word	0x00000000


	//----- nvinfo : EIATTR_MIN_STACK_SIZE
	.align		4
.L_3:
        /*0018*/ 	.byte	0x04, 0x12
        /*001a*/ 	.short	(.L_5 - .L_4)
	.align		4
.L_4:
        /*001c*/ 	.word	index@(_Z10device_addPiS_S_i)
        /*0020*/ 	.word	0x00000000
.L_5:


//--------------------- .nv.compat                --------------------------
	.section	.nv.compat,"",@"SHT_CUDA_COMPAT_INFO"
	.align	4
        /*0000*/ 	.byte	0x02, 0x09, 0x00, 0x00, 0x02, 0x02, 0x01, 0x00, 0x02, 0x05, 0x05, 0x00, 0x03, 0x07, 0x01, 0x01
        /*0010*/ 	.byte	0x02, 0x03, 0x00, 0x00, 0x02, 0x06, 0x01, 0x00, 0x04, 0x0b, 0x08, 0x00, 0x09, 0x00, 0x00, 0x00
        /*0020*/ 	.byte	0x00, 0x00, 0x00, 0x00


//--------------------- .nv.info._Z10device_addPiS_S_i --------------------------
	.section	.nv.info._Z10device_addPiS_S_i,"",@"SHT_CUDA_INFO"
	.sectionflags	@""
	.align	4


	//----- nvinfo : EIATTR_CUDA_API_VERSION
	.align		4
        /*0000*/ 	.byte	0x04, 0x37
        /*0002*/ 	.short	(.L_7 - .L_6)
.L_6:
        /*0004*/ 	.word	0x00000082


	//----- nvinfo : EIATTR_KPARAM_INFO
	.align		4
.L_7:
        /*0008*/ 	.byte	0x04, 0x17
        /*000a*/ 	.short	(.L_9 - .L_8)
.L_8:
        /*000c*/ 	.word	0x00000000
        /*0010*/ 	.short	0x0003
        /*0012*/ 	.short	0x0018
        /*0014*/ 	.byte	0x00, 0xf0, 0x11, 0x00


	//----- nvinfo : EIATTR_KPARAM_INFO
	.align		4
.L_9:
        /*0018*/ 	.byte	0x04, 0x17
        /*001a*/ 	.short	(.L_11 - .L_10)
.L_10:
        /*001c*/ 	.word	0x00000000
        /*0020*/ 	.short	0x0002
        /*0022*/ 	.short	0x0010
        /*0024*/ 	.byte	0x00, 0xf5, 0x21, 0x00


	//----- nvinfo : EIATTR_KPARAM_INFO
	.align		4
.L_11:
        /*0028*/ 	.byte	0x04, 0x17
        /*002a*/ 	.short	(.L_13 - .L_12)
.L_12:
        /*002c*/ 	.word	0x00000000
        /*0030*/ 	.short	0x0001
        /*0032*/ 	.short	0x0008
        /*0034*/ 	.byte	0x00, 0xf5, 0x21, 0x00


	//----- nvinfo : EIATTR_KPARAM_INFO
	.align		4
.L_13:
        /*0038*/ 	.byte	0x04, 0x17
        /*003a*/ 	.short	(.L_15 - .L_14)
.L_14:
        /*003c*/ 	.word	0x00000000
        /*0040*/ 	.short	0x0000
        /*0042*/ 	.short	0x0000
        /*0044*/ 	.byte	0x00, 0xf5, 0x21, 0x00


	//----- nvinfo : EIATTR_SPARSE_MMA_MASK
	.align		4
.L_15:
        /*0048*/ 	.byte	0x03, 0x50
        /*004a*/ 	.short	0x0000


	//----- nvinfo : EIATTR_MAXREG_COUNT
	.align		4
        /*004c*/ 	.byte	0x03, 0x1b
        /*004e*/ 	.short	0x00ff


	//----- nvinfo : EIATTR_MERCURY_ISA_VERSION
	.align		4
        /*0050*/ 	.byte	0x03, 0x5f
        /*0052*/ 	.short	0x0101


	//----- nvinfo : EIATTR_VRC_CTA_INIT_COUNT
	.align		4
        /*0054*/ 	.byte	0x02, 0x4a
	.zero		1
	.zero		1


	//----- nvinfo : EIATTR_EXIT_INSTR_OFFSETS
	.align		4
        /*0058*/ 	.byte	0x04, 0x1c
        /*005a*/ 	.short	(.L_17 - .L_16)


	//   ....[0]....
.L_16:
        /*005c*/ 	.word	0x00000070


	//   ....[1]....
        /*0060*/ 	.word	0x00000130


	//----- nvinfo : EIATTR_CBANK_PARAM_SIZE
	.align		4
.L_17:
        /*0064*/ 	.byte	0x03, 0x19
        /*0066*/ 	.short	0x001c


	//----- nvinfo : EIATTR_PARAM_CBANK
	.align		4
        /*0068*/ 	.byte	0x04, 0x0a
        /*006a*/ 	.short	(.L_19 - .L_18)
	.align		4
.L_18:
        /*006c*/ 	.word	index@(.nv.constant0._Z10device_addPiS_S_i)
        /*0070*/ 	.short	0x0380
        /*0072*/ 	.short	0x001c


	//----- nvinfo : EIATTR_SW_WAR
	.align		4
.L_19:
        /*0074*/ 	.byte	0x04, 0x36
        /*0076*/ 	.short	(.L_21 - .L_20)
.L_20:
        /*0078*/ 	.word	0x00000008
.L_21:


//--------------------- .nv.callgraph             --------------------------
	.section	.nv.callgraph,"",@"SHT_CUDA_CALLGRAPH"
	.align	4
	.sectionentsize	8
	.align		4
        /*0000*/ 	.word	0x00000000
	.align		4
        /*0004*/ 	.word	0xffffffff
	.align		4
        /*0008*/ 	.word	0x00000000
	.align		4
        /*000c*/ 	.word	0xfffffffe
	.align		4
        /*0010*/ 	.word	0x00000000
	.align		4
        /*0014*/ 	.word	0xfffffffd
	.align		4
        /*0018*/ 	.word	0x00000000
	.align		4
        /*001c*/ 	.word	0xfffffffc


//--------------------- .text._Z10device_addPiS_S_i --------------------------
	.section	.text._Z10device_addPiS_S_i,"ax",@progbits
	.align	128
        .global         _Z10device_addPiS_S_i
        .type           _Z10device_addPiS_S_i,@function
        .size           _Z10device_addPiS_S_i,(.L_x_1 - _Z10device_addPiS_S_i)
        .other          _Z10device_addPiS_S_i,@"STO_CUDA_ENTRY STV_DEFAULT"
_Z10device_addPiS_S_i:
.text._Z10device_addPiS_S_i:
[----:B------:R-:W-:Y:S01]  /*0000*/  LDC R1, c[0x0][0x37c] ;  /* 0x0000df00ff017b82 */ /* 0x000fe20000000800 */
[----:B------:R-:W0:Y:S07]  /*0010*/  S2R R9, SR_TID.X ;  /* 0x0000000000097919 */ /* 0x000e2e0000002100 */
[----:B------:R-:W0:Y:S01]  /*0020*/  S2UR UR4, SR_CTAID.X ;  /* 0x00000000000479c3 */ /* 0x000e220000002500 */
[----:B------:R-:W1:Y:S07]  /*0030*/  LDCU UR5, c[0x0][0x398] ;  /* 0x00007300ff0577ac */ /* 0x000e6e0008000800 */
[----:B------:R-:W0:Y:S02]  /*0040*/  LDC R0, c[0x0][0x360] ;  /* 0x0000d800ff007b82 */ /* 0x000e240000000800 */
[----:B0-----:R-:W-:-:S05]  /*0050*/  IMAD R9, R0, UR4, R9 ;  /* 0x0000000400097c24 */ /* 0x001fca000f8e0209 */
[----:B-1----:R-:W-:-:S13]  /*0060*/  ISETP.GE.AND P0, PT, R9, UR5, PT ;  /* 0x0000000509007c0c */ /* 0x002fda000bf06270 */
[----:B------:R-:W-:Y:S05]  /*0070*/  @P0 EXIT ;  /* 0x000000000000094d */ /* 0x000fea0003800000 */
[----:B------:R-:W0:Y:S01]  /*0080*/  LDC.64 R2, c[0x0][0x380] ;  /* 0x0000e000ff027b82 */ /* 0x000e220000000a00 */
[----:B------:R-:W1:Y:S07]  /*0090*/  LDCU.64 UR4, c[0x0][0x358] ;  /* 0x00006b00ff0477ac */ /* 0x000e6e0008000a00 */
[----:B------:R-:W2:Y:S08]  /*00a0*/  LDC.64 R4, c[0x0][0x388] ;  /* 0x0000e200ff047b82 */ /* 0x000eb00000000a00 */
[----:B------:R-:W3:Y:S01]  /*00b0*/  LDC.64 R6, c[0x0][0x390] ;  /* 0x0000e400ff067b82 */ /* 0x000ee20000000a00 */
[----:B0-----:R-:W-:-:S06]  /*00c0*/  IMAD.WIDE R2, R9, 0x4, R2 ;  /* 0x0000000409027825 */ /* 0x001fcc00078e0202 */
[----:B-1----:R-:W4:Y:S01]  /*00d0*/  LDG.E R2, desc[UR4][R2.64] ;  /* 0x0000000402027981 */ /* 0x002f22000c1e1900 */
[----:B--2---:R-:W-:-:S06]  /*00e0*/  IMAD.WIDE R4, R9, 0x4, R4 ;  /* 0x0000000409047825 */ /* 0x004fcc00078e0204 */
[----:B------:R-:W4:Y:S01]  /*00f0*/  LDG.E R5, desc[UR4][R4.64] ;  /* 0x0000000404057981 */ /* 0x000f22000c1e1900 */
[----:B---3--:R-:W-:Y:S01]  /*0100*/  IMAD.WIDE R6, R9, 0x4, R6 ;  /* 0x0000000409067825 */ /* 0x008fe200078e0206 */
[----:B----4-:R-:W-:-:S05]  /*0110*/  IADD3 R9, PT, PT, R2, R5, RZ ;  /* 0x0000000502097210 */ /* 0x010fca0007ffe0ff */
[----:B------:R-:W-:Y:S01]  /*0120*/  STG.E desc[UR4][R6.64], R9 ;  /* 0x0000000906007986 */ /* 0x000fe2000c101904 */
[----:B------:R-:W-:Y:S05]  /*0130*/  EXIT ;  /* 0x000000000000794d */ /* 0x000fea0003800000 */
.L_x_0:
[----:B------:R-:W-:-:S00]  /*0140*/  BRA `(.L_x_0) ;  /* 0xfffffffc00fc7947 */ /* 0x000fc0000383ffff */
[----:B------:R-:W-:-:S00]  /*0150*/  NOP ;  /* 0x0000000000007918 */ /* 0x000fc00000000000 */
        /* <DEDUP_REMOVED lines=10> */
.L_x_1:


//--------------------- .nv.shared.reserved.0     --------------------------
	.section	.nv.shared.reserved.0,"aw",@nobits
	.weak		__nv_reservedSMEM_offset_0_alias
	.size		__nv_reservedSMEM_offset_0_alias, 0, 64
	.other		__nv_reservedSMEM_offset_0_alias,@"STO_CUDA_RESERVED_SHARED STV_DEFAULT"
__nv_reservedSMEM_offset_0_alias:
	.zero		0
	.zero		64


//--------------------- .nv.constant0._Z10device_addPiS_S_i --------------------------
	.section	.nv.constant0._Z10device_addPiS_S_i,"a",@progbits
	.sectionflags	@""
	.align	4
.nv.constant0._Z10device_addPiS_S_i:
	.zero		924


//--------------------- SYMBOLS --------------------------

	.type		.nv.reservedSmem.offset0,@object
	.size		.nv.reservedSmem.offset0,0x4
